//
// Generated by NVIDIA NVVM Compiler
//
// Compiler Build ID: CL-36424714
// Cuda compilation tools, release 13.0, V13.0.88
// Based on NVVM 20.0.0
//

.version 9.0
.target sm_100
.address_size 64

	// .globl	_Z8producerPi
.extern .func  (.param .b32 func_retval0) vprintf
(
	.param .b64 vprintf_param_0,
	.param .b64 vprintf_param_1
)
;
.global .align 1 .b8 $str[20] = {80, 114, 111, 100, 117, 99, 101, 114, 58, 32, 119, 114, 111, 116, 101, 32, 37, 100, 10};
.global .align 1 .b8 $str$1[19] = {67, 111, 110, 115, 117, 109, 101, 114, 58, 32, 114, 101, 97, 100, 32, 37, 100, 10};

.visible .entry _Z8producerPi(
	.param .u64 .ptr .align 1 _Z8producerPi_param_0
)
{
	.local .align 8 .b8 	__local_depot0[8];
	.reg .b64 	%SP;
	.reg .b64 	%SPL;
	.reg .pred 	%p<3>;
	.reg .b32 	%r<10>;
	.reg .b64 	%rd<9>;

	mov.u64 	%SPL, __local_depot0;
	cvta.local.u64 	%SP, %SPL;
	ld.param.u64 	%rd2, [_Z8producerPi_param_0];
	mov.b32 	%r1, 0;
	mov.u32 	%r9, %r1;
	mov.u32 	%r2, %r9;
	setp.gt.s32 	%p1, %r2, 99999999;
	@%p1 bra 	$L__BB0_2;
$L__BB0_1:
	mov.u32 	%r3, %r9;
	add.s32 	%r4, %r3, 1;
	mov.u32 	%r9, %r4;
	mov.u32 	%r5, %r9;
	setp.lt.s32 	%p2, %r5, 100000000;
	@%p2 bra 	$L__BB0_1;
$L__BB0_2:
	add.u64 	%rd4, %SP, 0;
	add.u64 	%rd5, %SPL, 0;
	cvta.to.global.u64 	%rd6, %rd2;
	mov.b32 	%r6, 42;
	st.global.u32 	[%rd6], %r6;
	st.local.u32 	[%rd5], %r6;
	mov.u64 	%rd7, $str;
	cvta.global.u64 	%rd8, %rd7;
	{ // callseq 0, 0
	.param .b64 param0;
	st.param.b64 	[param0], %rd8;
	.param .b64 param1;
	st.param.b64 	[param1], %rd4;
	.param .b32 retval0;
	call.uni (retval0), 
	vprintf, 
	(
	param0, 
	param1
	);
	ld.param.b32 	%r7, [retval0];
	} // callseq 0
	ret;

}
	// .globl	_Z8consumerPi
.visible .entry _Z8consumerPi(
	.param .u64 .ptr .align 1 _Z8consumerPi_param_0
)
{
	.local .align 8 .b8 	__local_depot1[8];
	.reg .b64 	%SP;
	.reg .b64 	%SPL;
	.reg .b32 	%r<4>;
	.reg .b64 	%rd<7>;

	mov.u64 	%SPL, __local_depot1;
	cvta.local.u64 	%SP, %SPL;
	ld.param.u64 	%rd1, [_Z8consumerPi_param_0];
	cvta.to.global.u64 	%rd2, %rd1;
	add.u64 	%rd3, %SP, 0;
	add.u64 	%rd4, %SPL, 0;
	ld.global.u32 	%r1, [%rd2];
	st.local.u32 	[%rd4], %r1;
	mov.u64 	%rd5, $str$1;
	cvta.global.u64 	%rd6, %rd5;
	{ // callseq 1, 0
	.param .b64 param0;
	st.param.b64 	[param0], %rd6;
	.param .b64 param1;
	st.param.b64 	[param1], %rd3;
	.param .b32 retval0;
	call.uni (retval0), 
	vprintf, 
	(
	param0, 
	param1
	);
	ld.param.b32 	%r2, [retval0];
	} // callseq 1
	ret;

}


// ===== COMPILED SASS (sm_100) =====

	.target	sm_100

	.elftype	@"ET_EXEC"


//--------------------- .note.nv.tkinfo           --------------------------
	.section	.note.nv.tkinfo,"",@"SHT_NOTE"
	.sectionflags	@"SHF_NOTE_NV_TKINFO"
	.tkinfo
        /*0018*/ 	.word	0x00000002
        /*0030*/ 	.string	""
        /*0030*/ 	.string	"ptxas"
        /*0030*/ 	.string	"Cuda compilation tools, release 13.0, V13.0.88"
        /*0030*/ 	.string	"Build cuda_13.0.r13.0/compiler.36424714_0"
        /*0030*/ 	.string	"-arch sm_100 -m 64 "



//--------------------- .note.nv.cuinfo           --------------------------
	.section	.note.nv.cuinfo,"",@"SHT_NOTE"
	.sectionflags	@"SHF_NOTE_NV_CUINFO"
        /*0018*/ 	.short	0x0002
        /*001a*/ 	.short	0x0064
        /*001c*/ 	.short	0x0082
	.zero		2


//--------------------- .nv.info                  --------------------------
	.section	.nv.info,"",@"SHT_CUDA_INFO"
	.align	4


	//----- nvinfo : EIATTR_REGCOUNT
	.align		4
        /*0000*/ 	.byte	0x04, 0x2f
        /*0002*/ 	.short	(.L_3 - .L_2)
	.align		4
.L_2:
        /*0004*/ 	.word	index@(_Z8producerPi)
        /*0008*/ 	.word	0x00000018


	//----- nvinfo : EIATTR_FRAME_SIZE
	.align		4
.L_3:
        /*000c*/ 	.byte	0x04, 0x11
        /*000e*/ 	.short	(.L_5 - .L_4)
	.align		4
.L_4:
        /*0010*/ 	.word	index@(_Z8producerPi)
        /*0014*/ 	.word	0x00000008


	//----- nvinfo : EIATTR_REGCOUNT
	.align		4
.L_5:
        /*0018*/ 	.byte	0x04, 0x2f
        /*001a*/ 	.short	(.L_7 - .L_6)
	.align		4
.L_6:
        /*001c*/ 	.word	index@(_Z8consumerPi)
        /*0020*/ 	.word	0x00000018


	//----- nvinfo : EIATTR_FRAME_SIZE
	.align		4
.L_7:
        /*0024*/ 	.byte	0x04, 0x11
        /*0026*/ 	.short	(.L_9 - .L_8)
	.align		4
.L_8:
        /*0028*/ 	.word	index@(_Z8consumerPi)
        /*002c*/ 	.word	0x00000008


	//----- nvinfo : EIATTR_MIN_STACK_SIZE
	.align		4
.L_9:
        /*0030*/ 	.byte	0x04, 0x12
        /*0032*/ 	.short	(.L_11 - .L_10)
	.align		4
.L_10:
        /*0034*/ 	.word	index@(_Z8consumerPi)
        /*0038*/ 	.word	0x00000008


	//----- nvinfo : EIATTR_MIN_STACK_SIZE
	.align		4
.L_11:
        /*003c*/ 	.byte	0x04, 0x12
        /*003e*/ 	.short	(.L_13 - .L_12)
	.align		4
.L_12:
        /*0040*/ 	.word	index@(_Z8producerPi)
        /*0044*/ 	.word	0x00000008
.L_13:


//--------------------- .nv.compat                --------------------------
	.section	.nv.compat,"",@"SHT_CUDA_COMPAT_INFO"
	.align	4
        /*0000*/ 	.byte	0x02, 0x09, 0x00, 0x00, 0x02, 0x02, 0x01, 0x00, 0x02, 0x05, 0x05, 0x00, 0x03, 0x07, 0x01, 0x01
        /*0010*/ 	.byte	0x02, 0x03, 0x00, 0x00, 0x02, 0x06, 0x01, 0x00, 0x04, 0x0b, 0x08, 0x00, 0x09, 0x00, 0x00, 0x00
        /*0020*/ 	.byte	0x00, 0x00, 0x00, 0x00


//--------------------- .nv.info._Z8consumerPi    --------------------------
	.section	.nv.info._Z8consumerPi,"",@"SHT_CUDA_INFO"
	.sectionflags	@""
	.align	4


	//----- nvinfo : EIATTR_CUDA_API_VERSION
	.align		4
        /*0000*/ 	.byte	0x04, 0x37
        /*0002*/ 	.short	(.L_15 - .L_14)
.L_14:
        /*0004*/ 	.word	0x00000082


	//----- nvinfo : EIATTR_KPARAM_INFO
	.align		4
.L_15:
        /*0008*/ 	.byte	0x04, 0x17
        /*000a*/ 	.short	(.L_17 - .L_16)
.L_16:
        /*000c*/ 	.word	0x00000000
        /*0010*/ 	.short	0x0000
        /*0012*/ 	.short	0x0000
        /*0014*/ 	.byte	0x00, 0xf5, 0x21, 0x00


	//----- nvinfo : EIATTR_SPARSE_MMA_MASK
	.align		4
.L_17:
        /*0018*/ 	.byte	0x03, 0x50
        /*001a*/ 	.short	0x0000


	//----- nvinfo : EIATTR_MAXREG_COUNT
	.align		4
        /*001c*/ 	.byte	0x03, 0x1b
        /*001e*/ 	.short	0x00ff


	//----- nvinfo : EIATTR_EXTERNS
	.align		4
        /*0020*/ 	.byte	0x04, 0x0f
        /*0022*/ 	.short	(.L_19 - .L_18)


	//   ....[0]....
	.align		4
.L_18:
        /*0024*/ 	.word	index@(vprintf)


	//----- nvinfo : EIATTR_MERCURY_ISA_VERSION
	.align		4
.L_19:
        /*0028*/ 	.byte	0x03, 0x5f
        /*002a*/ 	.short	0x0101


	//----- nvinfo : EIATTR_VRC_CTA_INIT_COUNT
	.align		4
        /*002c*/ 	.byte	0x02, 0x4a
	.zero		1
	.zero		1


	//----- nvinfo : EIATTR_SYSCALL_OFFSETS
	.align		4
        /*0030*/ 	.byte	0x04, 0x46
        /*0032*/ 	.short	(.L_21 - .L_20)


	//   ....[0]....
.L_20:
        /*0034*/ 	.word	0x00000100


	//----- nvinfo : EIATTR_EXIT_INSTR_OFFSETS
	.align		4
.L_21:
        /*0038*/ 	.byte	0x04, 0x1c
        /*003a*/ 	.short	(.L_23 - .L_22)


	//   ....[0]....
.L_22:
        /*003c*/ 	.word	0x00000110


	//----- nvinfo : EIATTR_CBANK_PARAM_SIZE
	.align		4
.L_23:
        /*0040*/ 	.byte	0x03, 0x19
        /*0042*/ 	.short	0x0008


	//----- nvinfo : EIATTR_PARAM_CBANK
	.align		4
        /*0044*/ 	.byte	0x04, 0x0a
        /*0046*/ 	.short	(.L_25 - .L_24)
	.align		4
.L_24:
        /*0048*/ 	.word	index@(.nv.constant0._Z8consumerPi)
        /*004c*/ 	.short	0x0380
        /*004e*/ 	.short	0x0008


	//----- nvinfo : EIATTR_SW_WAR
	.align		4
.L_25:
        /*0050*/ 	.byte	0x04, 0x36
        /*0052*/ 	.short	(.L_27 - .L_26)
.L_26:
        /*0054*/ 	.word	0x00000008
.L_27:


//--------------------- .nv.info._Z8producerPi    --------------------------
	.section	.nv.info._Z8producerPi,"",@"SHT_CUDA_INFO"
	.sectionflags	@""
	.align	4


	//----- nvinfo : EIATTR_CUDA_API_VERSION
	.align		4
        /*0000*/ 	.byte	0x04, 0x37
        /*0002*/ 	.short	(.L_29 - .L_28)
.L_28:
        /*0004*/ 	.word	0x00000082


	//----- nvinfo : EIATTR_KPARAM_INFO
	.align		4
.L_29:
        /*0008*/ 	.byte	0x04, 0x17
        /*000a*/ 	.short	(.L_31 - .L_30)
.L_30:
        /*000c*/ 	.word	0x00000000
        /*0010*/ 	.short	0x0000
        /*0012*/ 	.short	0x0000
        /*0014*/ 	.byte	0x00, 0xf5, 0x21, 0x00


	//----- nvinfo : EIATTR_SPARSE_MMA_MASK
	.align		4
.L_31:
        /*0018*/ 	.byte	0x03, 0x50
        /*001a*/ 	.short	0x0000


	//----- nvinfo : EIATTR_MAXREG_COUNT
	.align		4
        /*001c*/ 	.byte	0x03, 0x1b
        /*001e*/ 	.short	0x00ff


	//----- nvinfo : EIATTR_EXTERNS
	.align		4
        /*0020*/ 	.byte	0x04, 0x0f
        /*0022*/ 	.short	(.L_33 - .L_32)


	//   ....[0]....
	.align		4
.L_32:
        /*0024*/ 	.word	index@(vprintf)


	//----- nvinfo : EIATTR_MERCURY_ISA_VERSION
	.align		4
.L_33:
        /*0028*/ 	.byte	0x03, 0x5f
        /*002a*/ 	.short	0x0101


	//----- nvinfo : EIATTR_VRC_CTA_INIT_COUNT
	.align		4
        /*002c*/ 	.byte	0x02, 0x4a
	.zero		1
	.zero		1


	//----- nvinfo : EIATTR_SYSCALL_OFFSETS
	.align		4
        /*0030*/ 	.byte	0x04, 0x46
        /*0032*/ 	.short	(.L_35 - .L_34)


	//   ....[0]....
.L_34:
        /*0034*/ 	.word	0x00000110


	//----- nvinfo : EIATTR_EXIT_INSTR_OFFSETS
	.align		4
.L_35:
        /*0038*/ 	.byte	0x04, 0x1c
        /*003a*/ 	.short	(.L_37 - .L_36)


	//   ....[0]....
.L_36:
        /*003c*/ 	.word	0x00000120


	//----- nvinfo : EIATTR_CBANK_PARAM_SIZE
	.align		4
.L_37:
        /*0040*/ 	.byte	0x03, 0x19
        /*0042*/ 	.short	0x0008


	//----- nvinfo : EIATTR_PARAM_CBANK
	.align		4
        /*0044*/ 	.byte	0x04, 0x0a
        /*0046*/ 	.short	(.L_39 - .L_38)
	.align		4
.L_38:
        /*0048*/ 	.word	index@(.nv.constant0._Z8producerPi)
        /*004c*/ 	.short	0x0380
        /*004e*/ 	.short	0x0008


	//----- nvinfo : EIATTR_SW_WAR
	.align		4
.L_39:
        /*0050*/ 	.byte	0x04, 0x36
        /*0052*/ 	.short	(.L_41 - .L_40)
.L_40:
        /*0054*/ 	.word	0x00000008
.L_41:


//--------------------- .nv.callgraph             --------------------------
	.section	.nv.callgraph,"",@"SHT_CUDA_CALLGRAPH"
	.align	4
	.sectionentsize	8
	.align		4
        /*0000*/ 	.word	0x00000000
	.align		4
        /*0004*/ 	.word	0xffffffff
	.align		4
        /*0008*/ 	.word	index@(_Z8consumerPi)
	.align		4
        /*000c*/ 	.word	index@(vprintf)
	.align		4
        /*0010*/ 	.word	index@(_Z8producerPi)
	.align		4
        /*0014*/ 	.word	index@(vprintf)
	.align		4
        /*0018*/ 	.word	0x00000000
	.align		4
        /*001c*/ 	.word	0xfffffffe
	.align		4
        /*0020*/ 	.word	0x00000000
	.align		4
        /*0024*/ 	.word	0xfffffffd
	.align		4
        /*0028*/ 	.word	0x00000000
	.align		4
        /*002c*/ 	.word	0xfffffffc


//--------------------- .nv.constant4             --------------------------
	.section	.nv.constant4,"a",@progbits
	.align	8
	.align		8
.nv.constant4:
        /*0000*/ 	.dword	vprintf
	.align		8
        /*0008*/ 	.dword	$str
	.align		8
        /*0010*/ 	.dword	$str$1


//--------------------- .text._Z8consumerPi       --------------------------
	.section	.text._Z8consumerPi,"ax",@progbits
	.align	128
        .global         _Z8consumerPi
        .type           _Z8consumerPi,@function
        .size           _Z8consumerPi,(.L_x_4 - _Z8consumerPi)
        .other          _Z8consumerPi,@"STO_CUDA_ENTRY STV_DEFAULT"
_Z8consumerPi:
.text._Z8consumerPi:
[----:B------:R-:W0:Y:S08]  /*0000*/  LDC R1, c[0x0][0x37c] ;  /* 0x0000df00ff017b82 */ /* 0x000e300000000800 */
[----:B------:R-:W1:Y:S01]  /*0010*/  LDC.64 R2, c[0x0][0x380] ;  /* 0x0000e000ff027b82 */ /* 0x000e620000000a00 */
[----:B------:R-:W1:Y:S01]  /*0020*/  LDCU.64 UR4, c[0x0][0x358] ;  /* 0x00006b00ff0477ac */ /* 0x000e620008000a00 */
[----:B0-----:R-:W-:Y:S01]  /*0030*/  VIADD R1, R1, 0xfffffff8 ;  /* 0xfffffff801017836 */ /* 0x001fe20000000000 */
[----:B------:R-:W0:Y:S01]  /*0040*/  LDCU.64 UR6, c[0x4][0x10] ;  /* 0x01000200ff0677ac */ /* 0x000e220008000a00 */
[----:B-1----:R-:W2:Y:S01]  /*0050*/  LDG.E R2, desc[UR4][R2.64] ;  /* 0x0000000402027981 */ /* 0x002ea2000c1e1900 */
[----:B------:R-:W-:Y:S01]  /*0060*/  MOV R0, 0x0 ;  /* 0x0000000000007802 */ /* 0x000fe20000000f00 */
[----:B------:R-:W1:Y:S01]  /*0070*/  LDCU UR4, c[0x0][0x2f8] ;  /* 0x00005f00ff0477ac */ /* 0x000e620008000800 */
[----:B0-----:R-:W-:Y:S01]  /*0080*/  IMAD.U32 R4, RZ, RZ, UR6 ;  /* 0x00000006ff047e24 */ /* 0x001fe2000f8e00ff */
[----:B------:R-:W-:Y:S01]  /*0090*/  MOV R5, UR7 ;  /* 0x0000000700057c02 */ /* 0x000fe20008000f00 */
[----:B------:R0:W3:Y:S01]  /*00a0*/  LDC.64 R8, c[0x4][R0] ;  /* 0x0100000000087b82 */ /* 0x0000e20000000a00 */
[----:B------:R-:W4:Y:S01]  /*00b0*/  LDCU UR5, c[0x0][0x2fc] ;  /* 0x00005f80ff0577ac */ /* 0x000f220008000800 */
[----:B-1----:R-:W-:-:S05]  /*00c0*/  IADD3 R6, P0, PT, R1, UR4, RZ ;  /* 0x0000000401067c10 */ /* 0x002fca000ff1e0ff */
[----:B----4-:R-:W-:Y:S01]  /*00d0*/  IMAD.X R7, RZ, RZ, UR5, P0 ;  /* 0x00000005ff077e24 */ /* 0x010fe200080e06ff */
[----:B--23--:R0:W-:Y:S07]  /*00e0*/  STL [R1], R2 ;  /* 0x0000000201007387 */ /* 0x00c1ee0000100800 */
[----:B------:R-:W-:-:S07]  /*00f0*/  LEPC R20, `(.L_x_0) ;  /* 0x000000001014794e */ /* 0x000fce0000000000 */
[----:B0-----:R-:W-:Y:S05]  /*0100*/  CALL.ABS.NOINC R8 ;  /* 0x0000000008007343 */ /* 0x001fea0003c00000 */
.L_x_0:
[----:B------:R-:W-:Y:S05]  /*0110*/  EXIT ;  /* 0x000000000000794d */ /* 0x000fea0003800000 */
.L_x_1:
[----:B------:R-:W-:-:S00]  /*0120*/  BRA `(.L_x_1) ;  /* 0xfffffffc00fc7947 */ /* 0x000fc0000383ffff */
[----:B------:R-:W-:-:S00]  /*0130*/  NOP ;  /* 0x0000000000007918 */ /* 0x000fc00000000000 */
        /* <DEDUP_REMOVED lines=12> */
.L_x_4:


//--------------------- .text._Z8producerPi       --------------------------
	.section	.text._Z8producerPi,"ax",@progbits
	.align	128
        .global         _Z8producerPi
        .type           _Z8producerPi,@function
        .size           _Z8producerPi,(.L_x_5 - _Z8producerPi)
        .other          _Z8producerPi,@"STO_CUDA_ENTRY STV_DEFAULT"
_Z8producerPi:
.text._Z8producerPi:
[----:B------:R-:W0:Y:S08]  /*0000*/  LDC R1, c[0x0][0x37c] ;  /* 0x0000df00ff017b82 */ /* 0x000e300000000800 */
[----:B------:R-:W1:Y:S01]  /*0010*/  LDC.64 R2, c[0x0][0x380] ;  /* 0x0000e000ff027b82 */ /* 0x000e620000000a00 */
[----:B------:R-:W1:Y:S01]  /*0020*/  LDCU.64 UR4, c[0x0][0x358] ;  /* 0x00006b00ff0477ac */ /* 0x000e620008000a00 */
[----:B0-----:R-:W-:Y:S01]  /*0030*/  VIADD R1, R1, 0xfffffff8 ;  /* 0xfffffff801017836 */ /* 0x001fe20000000000 */
[----:B------:R-:W-:Y:S01]  /*0040*/  MOV R0, 0x0 ;  /* 0x0000000000007802 */ /* 0x000fe20000000f00 */
[----:B------:R-:W-:Y:S01]  /*0050*/  IMAD.MOV.U32 R10, RZ, RZ, 0x2a ;  /* 0x0000002aff0a7424 */ /* 0x000fe200078e00ff */
[----:B------:R-:W0:Y:S03]  /*0060*/  LDCU UR6, c[0x0][0x2f8] ;  /* 0x00005f00ff0677ac */ /* 0x000e260008000800 */
[----:B------:R2:W3:Y:S01]  /*0070*/  LDC.64 R8, c[0x4][R0] ;  /* 0x0100000000087b82 */ /* 0x0004e20000000a00 */
[----:B------:R2:W-:Y:S01]  /*0080*/  STL [R1], R10 ;  /* 0x0000000a01007387 */ /* 0x0005e20000100800 */
[----:B------:R-:W4:Y:S01]  /*0090*/  LDCU.64 UR8, c[0x4][0x8] ;  /* 0x01000100ff0877ac */ /* 0x000f220008000a00 */
[----:B0-----:R-:W-:-:S02]  /*00a0*/  IADD3 R6, P0, PT, R1, UR6, RZ ;  /* 0x0000000601067c10 */ /* 0x001fc4000ff1e0ff */
[----:B-1----:R2:W-:Y:S01]  /*00b0*/  STG.E desc[UR4][R2.64], R10 ;  /* 0x0000000a02007986 */ /* 0x0025e2000c101904 */
[----:B------:R-:W0:Y:S01]  /*00c0*/  LDCU UR4, c[0x0][0x2fc] ;  /* 0x00005f80ff0477ac */ /* 0x000e220008000800 */
[----:B----4-:R-:W-:Y:S01]  /*00d0*/  MOV R4, UR8 ;  /* 0x0000000800047c02 */ /* 0x010fe20008000f00 */
[----:B------:R-:W-:Y:S01]  /*00e0*/  IMAD.U32 R5, RZ, RZ, UR9 ;  /* 0x00000009ff057e24 */ /* 0x000fe2000f8e00ff */
[----:B0-2---:R-:W-:-:S07]  /*00f0*/  IADD3.X R7, PT, PT, RZ, UR4, RZ, P0, !PT ;  /* 0x00000004ff077c10 */ /* 0x005fce00087fe4ff */
[----:B------:R-:W-:-:S07]  /*0100*/  LEPC R20, `(.L_x_2) ;  /* 0x000000001014794e */ /* 0x000fce0000000000 */
[----:B---3--:R-:W-:Y:S05]  /*0110*/  CALL.ABS.NOINC R8 ;  /* 0x0000000008007343 */ /* 0x008fea0003c00000 */
.L_x_2:
[----:B------:R-:W-:Y:S05]  /*0120*/  EXIT ;  /* 0x000000000000794d */ /* 0x000fea0003800000 */
.L_x_3:
        /* <DEDUP_REMOVED lines=13> */
.L_x_5:


//--------------------- .nv.global.init           --------------------------
	.section	.nv.global.init,"aw",@progbits
.nv.global.init:
	.type		$str$1,@object
	.size		$str$1,($str - $str$1)
$str$1:
        /*0000*/ 	.byte	0x43, 0x6f, 0x6e, 0x73, 0x75, 0x6d, 0x65, 0x72, 0x3a, 0x20, 0x72, 0x65, 0x61, 0x64, 0x20, 0x25
        /*0010*/ 	.byte	0x64, 0x0a, 0x00
	.type		$str,@object
	.size		$str,(.L_0 - $str)
$str:
        /*0013*/ 	.byte	0x50, 0x72, 0x6f, 0x64, 0x75, 0x63, 0x65, 0x72, 0x3a, 0x20, 0x77, 0x72, 0x6f, 0x74, 0x65, 0x20
        /*0023*/ 	.byte	0x25, 0x64, 0x0a, 0x00
.L_0:


//--------------------- .nv.shared.reserved.0     --------------------------
	.section	.nv.shared.reserved.0,"aw",@nobits
	.weak		__nv_reservedSMEM_offset_0_alias
	.size		__nv_reservedSMEM_offset_0_alias, 0, 64
	.other		__nv_reservedSMEM_offset_0_alias,@"STO_CUDA_RESERVED_SHARED STV_DEFAULT"
__nv_reservedSMEM_offset_0_alias:
	.zero		0
	.zero		64


//--------------------- .nv.constant0._Z8consumerPi --------------------------
	.section	.nv.constant0._Z8consumerPi,"a",@progbits
	.sectionflags	@""
	.align	4
.nv.constant0._Z8consumerPi:
	.zero		904


//--------------------- .nv.constant0._Z8producerPi --------------------------
	.section	.nv.constant0._Z8producerPi,"a",@progbits
	.sectionflags	@""
	.align	4
.nv.constant0._Z8producerPi:
	.zero		904


//--------------------- SYMBOLS --------------------------

	.type		.nv.reservedSmem.offset0,@object
	.size		.nv.reservedSmem.offset0,0x4
	.type		vprintf,@function
